//
// Generated by NVIDIA NVVM Compiler
//
// Compiler Build ID: CL-36424714
// Cuda compilation tools, release 13.0, V13.0.88
// Based on NVVM 20.0.0
//

.version 9.0
.target sm_100
.address_size 64

	// .globl	_Z10bucketSortiPiS_S_S_

.visible .entry _Z10bucketSortiPiS_S_S_(
	.param .u32 _Z10bucketSortiPiS_S_S__param_0,
	.param .u64 .ptr .align 1 _Z10bucketSortiPiS_S_S__param_1,
	.param .u64 .ptr .align 1 _Z10bucketSortiPiS_S_S__param_2,
	.param .u64 .ptr .align 1 _Z10bucketSortiPiS_S_S__param_3,
	.param .u64 .ptr .align 1 _Z10bucketSortiPiS_S_S__param_4
)
{
	.reg .pred 	%p<2>;
	.reg .b32 	%r<15>;
	.reg .b64 	%rd<16>;

	ld.param.u32 	%r2, [_Z10bucketSortiPiS_S_S__param_0];
	ld.param.u64 	%rd1, [_Z10bucketSortiPiS_S_S__param_1];
	ld.param.u64 	%rd2, [_Z10bucketSortiPiS_S_S__param_2];
	ld.param.u64 	%rd3, [_Z10bucketSortiPiS_S_S__param_3];
	ld.param.u64 	%rd4, [_Z10bucketSortiPiS_S_S__param_4];
	mov.u32 	%r3, %tid.x;
	mov.u32 	%r4, %ctaid.x;
	mov.u32 	%r5, %ntid.x;
	mad.lo.s32 	%r1, %r4, %r5, %r3;
	setp.ge.s32 	%p1, %r1, %r2;
	@%p1 bra 	$L__BB0_2;
	cvta.to.global.u64 	%rd5, %rd1;
	cvta.to.global.u64 	%rd6, %rd2;
	cvta.to.global.u64 	%rd7, %rd3;
	cvta.to.global.u64 	%rd8, %rd4;
	mul.wide.s32 	%rd9, %r1, 4;
	add.s64 	%rd10, %rd5, %rd9;
	ld.global.u32 	%r6, [%rd10];
	mul.hi.s32 	%r7, %r6, 1717986919;
	shr.u32 	%r8, %r7, 31;
	shr.s32 	%r9, %r7, 2;
	add.s32 	%r10, %r9, %r8;
	mul.wide.s32 	%rd11, %r10, 4;
	add.s64 	%rd12, %rd6, %rd11;
	atom.global.add.u32 	%r11, [%rd12], 1;
	bar.sync 	0;
	add.s64 	%rd13, %rd7, %rd11;
	ld.global.u32 	%r12, [%rd13];
	add.s32 	%r13, %r12, %r11;
	ld.global.u32 	%r14, [%rd10];
	mul.wide.s32 	%rd14, %r13, 4;
	add.s64 	%rd15, %rd8, %rd14;
	st.global.u32 	[%rd15], %r14;
$L__BB0_2:
	ret;

}


// ===== COMPILED SASS (sm_100) =====

	.target	sm_100

	.elftype	@"ET_EXEC"


//--------------------- .note.nv.tkinfo           --------------------------
	.section	.note.nv.tkinfo,"",@"SHT_NOTE"
	.sectionflags	@"SHF_NOTE_NV_TKINFO"
	.tkinfo
        /*0018*/ 	.word	0x00000002
        /*0030*/ 	.string	""
        /*0030*/ 	.string	"ptxas"
        /*0030*/ 	.string	"Cuda compilation tools, release 13.0, V13.0.88"
        /*0030*/ 	.string	"Build cuda_13.0.r13.0/compiler.36424714_0"
        /*0030*/ 	.string	"-arch sm_100 -m 64 "



//--------------------- .note.nv.cuinfo           --------------------------
	.section	.note.nv.cuinfo,"",@"SHT_NOTE"
	.sectionflags	@"SHF_NOTE_NV_CUINFO"
        /*0018*/ 	.short	0x0002
        /*001a*/ 	.short	0x0064
        /*001c*/ 	.short	0x0082
	.zero		2


//--------------------- .nv.info                  --------------------------
	.section	.nv.info,"",@"SHT_CUDA_INFO"
	.align	4


	//----- nvinfo : EIATTR_REGCOUNT
	.align		4
        /*0000*/ 	.byte	0x04, 0x2f
        /*0002*/ 	.short	(.L_1 - .L_0)
	.align		4
.L_0:
        /*0004*/ 	.word	index@(_Z10bucketSortiPiS_S_S_)
        /*0008*/ 	.word	0x00000010


	//----- nvinfo : EIATTR_FRAME_SIZE
	.align		4
.L_1:
        /*000c*/ 	.byte	0x04, 0x11
        /*000e*/ 	.short	(.L_3 - .L_2)
	.align		4
.L_2:
        /*0010*/ 	.word	index@(_Z10bucketSortiPiS_S_S_)
        /*0014*/ 	.word	0x00000000


	//----- nvinfo : EIATTR_MIN_STACK_SIZE
	.align		4
.L_3:
        /*0018*/ 	.byte	0x04, 0x12
        /*001a*/ 	.short	(.L_5 - .L_4)
	.align		4
.L_4:
        /*001c*/ 	.word	index@(_Z10bucketSortiPiS_S_S_)
        /*0020*/ 	.word	0x00000000
.L_5:


//--------------------- .nv.compat                --------------------------
	.section	.nv.compat,"",@"SHT_CUDA_COMPAT_INFO"
	.align	4
        /*0000*/ 	.byte	0x02, 0x09, 0x00, 0x00, 0x02, 0x02, 0x01, 0x00, 0x02, 0x05, 0x05, 0x00, 0x03, 0x07, 0x01, 0x01
        /*0010*/ 	.byte	0x02, 0x03, 0x00, 0x00, 0x02, 0x06, 0x01, 0x00, 0x04, 0x0b, 0x08, 0x00, 0x09, 0x00, 0x00, 0x00
        /*0020*/ 	.byte	0x00, 0x00, 0x00, 0x00


//--------------------- .nv.info._Z10bucketSortiPiS_S_S_ --------------------------
	.section	.nv.info._Z10bucketSortiPiS_S_S_,"",@"SHT_CUDA_INFO"
	.sectionflags	@""
	.align	4


	//----- nvinfo : EIATTR_CUDA_API_VERSION
	.align		4
        /*0000*/ 	.byte	0x04, 0x37
        /*0002*/ 	.short	(.L_7 - .L_6)
.L_6:
        /*0004*/ 	.word	0x00000082


	//----- nvinfo : EIATTR_KPARAM_INFO
	.align		4
.L_7:
        /*0008*/ 	.byte	0x04, 0x17
        /*000a*/ 	.short	(.L_9 - .L_8)
.L_8:
        /*000c*/ 	.word	0x00000000
        /*0010*/ 	.short	0x0004
        /*0012*/ 	.short	0x0020
        /*0014*/ 	.byte	0x00, 0xf5, 0x21, 0x00


	//----- nvinfo : EIATTR_KPARAM_INFO
	.align		4
.L_9:
        /*0018*/ 	.byte	0x04, 0x17
        /*001a*/ 	.short	(.L_11 - .L_10)
.L_10:
        /*001c*/ 	.word	0x00000000
        /*0020*/ 	.short	0x0003
        /*0022*/ 	.short	0x0018
        /*0024*/ 	.byte	0x00, 0xf5, 0x21, 0x00


	//----- nvinfo : EIATTR_KPARAM_INFO
	.align		4
.L_11:
        /*0028*/ 	.byte	0x04, 0x17
        /*002a*/ 	.short	(.L_13 - .L_12)
.L_12:
        /*002c*/ 	.word	0x00000000
        /*0030*/ 	.short	0x0002
        /*0032*/ 	.short	0x0010
        /*0034*/ 	.byte	0x00, 0xf5, 0x21, 0x00


	//----- nvinfo : EIATTR_KPARAM_INFO
	.align		4
.L_13:
        /*0038*/ 	.byte	0x04, 0x17
        /*003a*/ 	.short	(.L_15 - .L_14)
.L_14:
        /*003c*/ 	.word	0x00000000
        /*0040*/ 	.short	0x0001
        /*0042*/ 	.short	0x0008
        /*0044*/ 	.byte	0x00, 0xf5, 0x21, 0x00


	//----- nvinfo : EIATTR_KPARAM_INFO
	.align		4
.L_15:
        /*0048*/ 	.byte	0x04, 0x17
        /*004a*/ 	.short	(.L_17 - .L_16)
.L_16:
        /*004c*/ 	.word	0x00000000
        /*0050*/ 	.short	0x0000
        /*0052*/ 	.short	0x0000
        /*0054*/ 	.byte	0x00, 0xf0, 0x11, 0x00


	//----- nvinfo : EIATTR_SPARSE_MMA_MASK
	.align		4
.L_17:
        /*0058*/ 	.byte	0x03, 0x50
        /*005a*/ 	.short	0x0000


	//----- nvinfo : EIATTR_MAXREG_COUNT
	.align		4
        /*005c*/ 	.byte	0x03, 0x1b
        /*005e*/ 	.short	0x00ff


	//----- nvinfo : EIATTR_NUM_BARRIERS
	.align		4
        /*0060*/ 	.byte	0x02, 0x4c
        /*0062*/ 	.byte	0x01
	.zero		1


	//----- nvinfo : EIATTR_MERCURY_ISA_VERSION
	.align		4
        /*0064*/ 	.byte	0x03, 0x5f
        /*0066*/ 	.short	0x0101


	//----- nvinfo : EIATTR_VRC_CTA_INIT_COUNT
	.align		4
        /*0068*/ 	.byte	0x02, 0x4a
	.zero		1
	.zero		1


	//----- nvinfo : EIATTR_EXIT_INSTR_OFFSETS
	.align		4
        /*006c*/ 	.byte	0x04, 0x1c
        /*006e*/ 	.short	(.L_19 - .L_18)


	//   ....[0]....
.L_18:
        /*0070*/ 	.word	0x00000070


	//   ....[1]....
        /*0074*/ 	.word	0x000001c0


	//----- nvinfo : EIATTR_CBANK_PARAM_SIZE
	.align		4
.L_19:
        /*0078*/ 	.byte	0x03, 0x19
        /*007a*/ 	.short	0x0028


	//----- nvinfo : EIATTR_PARAM_CBANK
	.align		4
        /*007c*/ 	.byte	0x04, 0x0a
        /*007e*/ 	.short	(.L_21 - .L_20)
	.align		4
.L_20:
        /*0080*/ 	.word	index@(.nv.constant0._Z10bucketSortiPiS_S_S_)
        /*0084*/ 	.short	0x0380
        /*0086*/ 	.short	0x0028


	//----- nvinfo : EIATTR_SW_WAR
	.align		4
.L_21:
        /*0088*/ 	.byte	0x04, 0x36
        /*008a*/ 	.short	(.L_23 - .L_22)
.L_22:
        /*008c*/ 	.word	0x00000008
.L_23:


//--------------------- .nv.callgraph             --------------------------
	.section	.nv.callgraph,"",@"SHT_CUDA_CALLGRAPH"
	.align	4
	.sectionentsize	8
	.align		4
        /*0000*/ 	.word	0x00000000
	.align		4
        /*0004*/ 	.word	0xffffffff
	.align		4
        /*0008*/ 	.word	0x00000000
	.align		4
        /*000c*/ 	.word	0xfffffffe
	.align		4
        /*0010*/ 	.word	0x00000000
	.align		4
        /*0014*/ 	.word	0xfffffffd
	.align		4
        /*0018*/ 	.word	0x00000000
	.align		4
        /*001c*/ 	.word	0xfffffffc


//--------------------- .text._Z10bucketSortiPiS_S_S_ --------------------------
	.section	.text._Z10bucketSortiPiS_S_S_,"ax",@progbits
	.align	128
        .global         _Z10bucketSortiPiS_S_S_
        .type           _Z10bucketSortiPiS_S_S_,@function
        .size           _Z10bucketSortiPiS_S_S_,(.L_x_1 - _Z10bucketSortiPiS_S_S_)
        .other          _Z10bucketSortiPiS_S_S_,@"STO_CUDA_ENTRY STV_DEFAULT"
_Z10bucketSortiPiS_S_S_:
.text._Z10bucketSortiPiS_S_S_:
[----:B------:R-:W-:Y:S01]  /*0000*/  LDC R1, c[0x0][0x37c] ;  /* 0x0000df00ff017b82 */ /* 0x000fe20000000800 */
[----:B------:R-:W0:Y:S07]  /*0010*/  S2R R5, SR_TID.X ;  /* 0x0000000000057919 */ /* 0x000e2e0000002100 */
[----:B------:R-:W0:Y:S01]  /*0020*/  S2UR UR4, SR_CTAID.X ;  /* 0x00000000000479c3 */ /* 0x000e220000002500 */
[----:B------:R-:W1:Y:S07]  /*0030*/  LDCU UR5, c[0x0][0x380] ;  /* 0x00007000ff0577ac */ /* 0x000e6e0008000800 */
[----:B------:R-:W0:Y:S02]  /*0040*/  LDC R0, c[0x0][0x360] ;  /* 0x0000d800ff007b82 */ /* 0x000e240000000800 */
[----:B0-----:R-:W-:-:S05]  /*0050*/  IMAD R5, R0, UR4, R5 ;  /* 0x0000000400057c24 */ /* 0x001fca000f8e0205 */
[----:B-1----:R-:W-:-:S13]  /*0060*/  ISETP.GE.AND P0, PT, R5, UR5, PT ;  /* 0x0000000505007c0c */ /* 0x002fda000bf06270 */
[----:B------:R-:W-:Y:S05]  /*0070*/  @P0 EXIT ;  /* 0x000000000000094d */ /* 0x000fea0003800000 */
[----:B------:R-:W0:Y:S01]  /*0080*/  LDC.64 R2, c[0x0][0x388] ;  /* 0x0000e200ff027b82 */ /* 0x000e220000000a00 */
[----:B------:R-:W1:Y:S07]  /*0090*/  LDCU.64 UR4, c[0x0][0x358] ;  /* 0x00006b00ff0477ac */ /* 0x000e6e0008000a00 */
[----:B------:R-:W2:Y:S01]  /*00a0*/  LDC.64 R6, c[0x0][0x398] ;  /* 0x0000e600ff067b82 */ /* 0x000ea20000000a00 */
[----:B0-----:R-:W-:-:S07]  /*00b0*/  IMAD.WIDE R2, R5, 0x4, R2 ;  /* 0x0000000405027825 */ /* 0x001fce00078e0202 */
[----:B------:R-:W0:Y:S01]  /*00c0*/  LDC.64 R4, c[0x0][0x390] ;  /* 0x0000e400ff047b82 */ /* 0x000e220000000a00 */
[----:B-1----:R-:W3:Y:S01]  /*00d0*/  LDG.E R0, desc[UR4][R2.64] ;  /* 0x0000000402007981 */ /* 0x002ee2000c1e1900 */
[----:B------:R-:W-:Y:S02]  /*00e0*/  HFMA2 R13, -RZ, RZ, 0, 5.9604644775390625e-08 ;  /* 0x00000001ff0d7431 */ /* 0x000fe400000001ff */
[----:B---3--:R-:W-:-:S05]  /*00f0*/  IMAD.HI R0, R0, 0x66666667, RZ ;  /* 0x6666666700007827 */ /* 0x008fca00078e02ff */
[----:B------:R-:W-:-:S04]  /*0100*/  SHF.R.U32.HI R9, RZ, 0x1f, R0 ;  /* 0x0000001fff097819 */ /* 0x000fc80000011600 */
[----:B------:R-:W-:-:S05]  /*0110*/  LEA.HI.SX32 R9, R0, R9, 0x1e ;  /* 0x0000000900097211 */ /* 0x000fca00078ff2ff */
[----:B0-----:R-:W-:-:S04]  /*0120*/  IMAD.WIDE R4, R9, 0x4, R4 ;  /* 0x0000000409047825 */ /* 0x001fc800078e0204 */
[----:B--2---:R-:W-:Y:S02]  /*0130*/  IMAD.WIDE R6, R9, 0x4, R6 ;  /* 0x0000000409067825 */ /* 0x004fe400078e0206 */
[----:B------:R-:W2:Y:S01]  /*0140*/  ATOMG.E.ADD.STRONG.GPU PT, R4, desc[UR4][R4.64], R13 ;  /* 0x8000000d040479a8 */ /* 0x000ea200081ef104 */
[----:B------:R-:W0:Y:S08]  /*0150*/  LDC.64 R8, c[0x0][0x3a0] ;  /* 0x0000e800ff087b82 */ /* 0x000e300000000a00 */
[----:B------:R-:W-:Y:S06]  /*0160*/  BAR.SYNC.DEFER_BLOCKING 0x0 ;  /* 0x0000000000007b1d */ /* 0x000fec0000010000 */
[----:B------:R-:W2:Y:S04]  /*0170*/  LDG.E R7, desc[UR4][R6.64] ;  /* 0x0000000406077981 */ /* 0x000ea8000c1e1900 */
[----:B------:R-:W3:Y:S01]  /*0180*/  LDG.E R3, desc[UR4][R2.64] ;  /* 0x0000000402037981 */ /* 0x000ee2000c1e1900 */
[----:B--2---:R-:W-:-:S05]  /*0190*/  IADD3 R11, PT, PT, R4, R7, RZ ;  /* 0x00000007040b7210 */ /* 0x004fca0007ffe0ff */
[----:B0-----:R-:W-:-:S05]  /*01a0*/  IMAD.WIDE R8, R11, 0x4, R8 ;  /* 0x000000040b087825 */ /* 0x001fca00078e0208 */
[----:B---3--:R-:W-:Y:S01]  /*01b0*/  STG.E desc[UR4][R8.64], R3 ;  /* 0x0000000308007986 */ /* 0x008fe2000c101904 */
[----:B------:R-:W-:Y:S05]  /*01c0*/  EXIT ;  /* 0x000000000000794d */ /* 0x000fea0003800000 */
.L_x_0:
[----:B------:R-:W-:-:S00]  /*01d0*/  BRA `(.L_x_0) ;  /* 0xfffffffc00fc7947 */ /* 0x000fc0000383ffff */
[----:B------:R-:W-:-:S00]  /*01e0*/  NOP ;  /* 0x0000000000007918 */ /* 0x000fc00000000000 */
        /* <DEDUP_REMOVED lines=9> */
.L_x_1:


//--------------------- .nv.shared.reserved.0     --------------------------
	.section	.nv.shared.reserved.0,"aw",@nobits
	.weak		__nv_reservedSMEM_offset_0_alias
	.size		__nv_reservedSMEM_offset_0_alias, 0, 64
	.other		__nv_reservedSMEM_offset_0_alias,@"STO_CUDA_RESERVED_SHARED STV_DEFAULT"
__nv_reservedSMEM_offset_0_alias:
	.zero		0
	.zero		64


//--------------------- .nv.constant0._Z10bucketSortiPiS_S_S_ --------------------------
	.section	.nv.constant0._Z10bucketSortiPiS_S_S_,"a",@progbits
	.sectionflags	@""
	.align	4
.nv.constant0._Z10bucketSortiPiS_S_S_:
	.zero		936


//--------------------- SYMBOLS --------------------------

	.type		.nv.reservedSmem.offset0,@object
	.size		.nv.reservedSmem.offset0,0x4
